//
// Generated by NVIDIA NVVM Compiler
//
// Compiler Build ID: CL-36424714
// Cuda compilation tools, release 13.0, V13.0.88
// Based on NVVM 20.0.0
//

.version 9.0
.target sm_100
.address_size 64

	// .globl	_Z16MatrixMul_devicePfiiS_iiS_

.visible .entry _Z16MatrixMul_devicePfiiS_iiS_(
	.param .u64 .ptr .align 1 _Z16MatrixMul_devicePfiiS_iiS__param_0,
	.param .u32 _Z16MatrixMul_devicePfiiS_iiS__param_1,
	.param .u32 _Z16MatrixMul_devicePfiiS_iiS__param_2,
	.param .u64 .ptr .align 1 _Z16MatrixMul_devicePfiiS_iiS__param_3,
	.param .u32 _Z16MatrixMul_devicePfiiS_iiS__param_4,
	.param .u32 _Z16MatrixMul_devicePfiiS_iiS__param_5,
	.param .u64 .ptr .align 1 _Z16MatrixMul_devicePfiiS_iiS__param_6
)
{
	.reg .pred 	%p<16>;
	.reg .b32 	%r<71>;
	.reg .b32 	%f<67>;
	.reg .b64 	%rd<47>;

	ld.param.u64 	%rd4, [_Z16MatrixMul_devicePfiiS_iiS__param_0];
	ld.param.u32 	%r33, [_Z16MatrixMul_devicePfiiS_iiS__param_1];
	ld.param.u32 	%r34, [_Z16MatrixMul_devicePfiiS_iiS__param_2];
	ld.param.u64 	%rd5, [_Z16MatrixMul_devicePfiiS_iiS__param_3];
	ld.param.u32 	%r35, [_Z16MatrixMul_devicePfiiS_iiS__param_5];
	ld.param.u64 	%rd6, [_Z16MatrixMul_devicePfiiS_iiS__param_6];
	cvta.to.global.u64 	%rd1, %rd5;
	cvta.to.global.u64 	%rd2, %rd4;
	cvta.to.global.u64 	%rd3, %rd6;
	mov.u32 	%r69, %tid.x;
	mov.u32 	%r2, %ntid.x;
	setp.ge.s32 	%p1, %r69, %r35;
	@%p1 bra 	$L__BB0_21;
	mov.u32 	%r36, %ctaid.x;
	setp.lt.s32 	%p2, %r34, 1;
	mul.lo.s32 	%r3, %r33, %r36;
	mul.lo.s32 	%r4, %r34, %r36;
	@%p2 bra 	$L__BB0_15;
	and.b32  	%r5, %r34, 7;
	and.b32  	%r6, %r34, 3;
	and.b32  	%r7, %r34, 2147483640;
	and.b32  	%r8, %r34, 1;
	neg.s32 	%r9, %r7;
	shl.b32 	%r10, %r35, 3;
	mul.wide.s32 	%rd39, %r35, 4;
$L__BB0_3:
	setp.lt.u32 	%p8, %r34, 8;
	mov.f32 	%f66, 0f00000000;
	mov.b32 	%r65, 0;
	@%p8 bra 	$L__BB0_6;
	mov.f32 	%f66, 0f00000000;
	mov.u32 	%r61, %r3;
	mov.u32 	%r62, %r69;
	mov.u32 	%r63, %r9;
$L__BB0_5:
	.pragma "nounroll";
	mul.wide.s32 	%rd15, %r61, 4;
	add.s64 	%rd16, %rd2, %rd15;
	ld.global.f32 	%f16, [%rd16];
	mul.wide.s32 	%rd17, %r62, 4;
	add.s64 	%rd18, %rd1, %rd17;
	ld.global.f32 	%f17, [%rd18];
	fma.rn.f32 	%f18, %f16, %f17, %f66;
	ld.global.f32 	%f19, [%rd16+4];
	mul.wide.s32 	%rd19, %r35, 4;
	add.s64 	%rd20, %rd18, %rd19;
	ld.global.f32 	%f20, [%rd20];
	fma.rn.f32 	%f21, %f19, %f20, %f18;
	ld.global.f32 	%f22, [%rd16+8];
	add.s64 	%rd21, %rd20, %rd19;
	ld.global.f32 	%f23, [%rd21];
	fma.rn.f32 	%f24, %f22, %f23, %f21;
	ld.global.f32 	%f25, [%rd16+12];
	add.s64 	%rd22, %rd21, %rd19;
	ld.global.f32 	%f26, [%rd22];
	fma.rn.f32 	%f27, %f25, %f26, %f24;
	ld.global.f32 	%f28, [%rd16+16];
	add.s64 	%rd23, %rd22, %rd19;
	ld.global.f32 	%f29, [%rd23];
	fma.rn.f32 	%f30, %f28, %f29, %f27;
	ld.global.f32 	%f31, [%rd16+20];
	add.s64 	%rd24, %rd23, %rd19;
	ld.global.f32 	%f32, [%rd24];
	fma.rn.f32 	%f33, %f31, %f32, %f30;
	ld.global.f32 	%f34, [%rd16+24];
	add.s64 	%rd25, %rd24, %rd19;
	ld.global.f32 	%f35, [%rd25];
	fma.rn.f32 	%f36, %f34, %f35, %f33;
	ld.global.f32 	%f37, [%rd16+28];
	add.s64 	%rd26, %rd25, %rd19;
	ld.global.f32 	%f38, [%rd26];
	fma.rn.f32 	%f66, %f37, %f38, %f36;
	add.s32 	%r63, %r63, 8;
	add.s32 	%r62, %r62, %r10;
	add.s32 	%r61, %r61, 8;
	setp.ne.s32 	%p9, %r63, 0;
	mov.u32 	%r65, %r7;
	@%p9 bra 	$L__BB0_5;
$L__BB0_6:
	setp.eq.s32 	%p10, %r5, 0;
	@%p10 bra 	$L__BB0_14;
	add.s32 	%r52, %r5, -1;
	setp.lt.u32 	%p11, %r52, 3;
	@%p11 bra 	$L__BB0_9;
	add.s32 	%r53, %r65, %r3;
	mul.wide.s32 	%rd27, %r53, 4;
	add.s64 	%rd28, %rd2, %rd27;
	ld.global.f32 	%f40, [%rd28];
	mad.lo.s32 	%r54, %r65, %r35, %r69;
	mul.wide.s32 	%rd29, %r54, 4;
	add.s64 	%rd30, %rd1, %rd29;
	ld.global.f32 	%f41, [%rd30];
	fma.rn.f32 	%f42, %f40, %f41, %f66;
	ld.global.f32 	%f43, [%rd28+4];
	add.s64 	%rd32, %rd30, %rd39;
	ld.global.f32 	%f44, [%rd32];
	fma.rn.f32 	%f45, %f43, %f44, %f42;
	ld.global.f32 	%f46, [%rd28+8];
	add.s64 	%rd33, %rd32, %rd39;
	ld.global.f32 	%f47, [%rd33];
	fma.rn.f32 	%f48, %f46, %f47, %f45;
	ld.global.f32 	%f49, [%rd28+12];
	add.s64 	%rd34, %rd33, %rd39;
	ld.global.f32 	%f50, [%rd34];
	fma.rn.f32 	%f66, %f49, %f50, %f48;
	add.s32 	%r65, %r65, 4;
$L__BB0_9:
	setp.eq.s32 	%p12, %r6, 0;
	@%p12 bra 	$L__BB0_14;
	setp.eq.s32 	%p13, %r6, 1;
	@%p13 bra 	$L__BB0_12;
	add.s32 	%r55, %r65, %r3;
	mul.wide.s32 	%rd35, %r55, 4;
	add.s64 	%rd36, %rd2, %rd35;
	ld.global.f32 	%f52, [%rd36];
	mad.lo.s32 	%r56, %r65, %r35, %r69;
	mul.wide.s32 	%rd37, %r56, 4;
	add.s64 	%rd38, %rd1, %rd37;
	ld.global.f32 	%f53, [%rd38];
	fma.rn.f32 	%f54, %f52, %f53, %f66;
	ld.global.f32 	%f55, [%rd36+4];
	add.s64 	%rd40, %rd38, %rd39;
	ld.global.f32 	%f56, [%rd40];
	fma.rn.f32 	%f66, %f55, %f56, %f54;
	add.s32 	%r65, %r65, 2;
$L__BB0_12:
	setp.eq.s32 	%p14, %r8, 0;
	@%p14 bra 	$L__BB0_14;
	add.s32 	%r57, %r65, %r3;
	mul.wide.s32 	%rd41, %r57, 4;
	add.s64 	%rd42, %rd2, %rd41;
	ld.global.f32 	%f57, [%rd42];
	mad.lo.s32 	%r58, %r65, %r35, %r69;
	mul.wide.s32 	%rd43, %r58, 4;
	add.s64 	%rd44, %rd1, %rd43;
	ld.global.f32 	%f58, [%rd44];
	fma.rn.f32 	%f66, %f57, %f58, %f66;
$L__BB0_14:
	add.s32 	%r59, %r69, %r4;
	mul.wide.u32 	%rd45, %r59, 4;
	add.s64 	%rd46, %rd3, %rd45;
	st.global.f32 	[%rd46], %f66;
	add.s32 	%r69, %r69, %r2;
	setp.lt.s32 	%p15, %r69, %r35;
	@%p15 bra 	$L__BB0_3;
	bra.uni 	$L__BB0_21;
$L__BB0_15:
	add.s32 	%r37, %r69, %r2;
	max.u32 	%r38, %r35, %r37;
	setp.lt.u32 	%p3, %r37, %r35;
	selp.u32 	%r39, 1, 0, %p3;
	add.s32 	%r40, %r37, %r39;
	sub.s32 	%r41, %r38, %r40;
	div.u32 	%r42, %r41, %r2;
	add.s32 	%r24, %r42, %r39;
	and.b32  	%r43, %r24, 3;
	setp.eq.s32 	%p4, %r43, 3;
	@%p4 bra 	$L__BB0_18;
	add.s32 	%r45, %r24, 1;
	and.b32  	%r25, %r45, 3;
	mov.b32 	%r68, 0;
$L__BB0_17:
	.pragma "nounroll";
	add.s32 	%r46, %r69, %r4;
	mul.wide.s32 	%rd7, %r46, 4;
	add.s64 	%rd8, %rd3, %rd7;
	mov.b32 	%r47, 0;
	st.global.u32 	[%rd8], %r47;
	add.s32 	%r69, %r69, %r2;
	add.s32 	%r68, %r68, 1;
	setp.ne.s32 	%p5, %r68, %r25;
	@%p5 bra 	$L__BB0_17;
$L__BB0_18:
	setp.lt.u32 	%p6, %r24, 3;
	@%p6 bra 	$L__BB0_21;
	shl.b32 	%r50, %r2, 2;
	cvt.u64.u32 	%rd11, %r50;
$L__BB0_20:
	add.s32 	%r48, %r69, %r4;
	mul.wide.s32 	%rd9, %r48, 4;
	add.s64 	%rd10, %rd3, %rd9;
	mov.b32 	%r49, 0;
	st.global.u32 	[%rd10], %r49;
	add.s64 	%rd12, %rd10, %rd11;
	st.global.u32 	[%rd12], %r49;
	add.s64 	%rd13, %rd12, %rd11;
	st.global.u32 	[%rd13], %r49;
	add.s64 	%rd14, %rd13, %rd11;
	st.global.u32 	[%rd14], %r49;
	add.s32 	%r69, %r50, %r69;
	setp.lt.s32 	%p7, %r69, %r35;
	@%p7 bra 	$L__BB0_20;
$L__BB0_21:
	ret;

}


// ===== COMPILED SASS (sm_100) =====

	.target	sm_100

	.elftype	@"ET_EXEC"


//--------------------- .note.nv.tkinfo           --------------------------
	.section	.note.nv.tkinfo,"",@"SHT_NOTE"
	.sectionflags	@"SHF_NOTE_NV_TKINFO"
	.tkinfo
        /*0018*/ 	.word	0x00000002
        /*0030*/ 	.string	""
        /*0030*/ 	.string	"ptxas"
        /*0030*/ 	.string	"Cuda compilation tools, release 13.0, V13.0.88"
        /*0030*/ 	.string	"Build cuda_13.0.r13.0/compiler.36424714_0"
        /*0030*/ 	.string	"-arch sm_100 -m 64 "



//--------------------- .note.nv.cuinfo           --------------------------
	.section	.note.nv.cuinfo,"",@"SHT_NOTE"
	.sectionflags	@"SHF_NOTE_NV_CUINFO"
        /*0018*/ 	.short	0x0002
        /*001a*/ 	.short	0x0064
        /*001c*/ 	.short	0x0082
	.zero		2


//--------------------- .nv.info                  --------------------------
	.section	.nv.info,"",@"SHT_CUDA_INFO"
	.align	4


	//----- nvinfo : EIATTR_REGCOUNT
	.align		4
        /*0000*/ 	.byte	0x04, 0x2f
        /*0002*/ 	.short	(.L_1 - .L_0)
	.align		4
.L_0:
        /*0004*/ 	.word	index@(_Z16MatrixMul_devicePfiiS_iiS_)
        /*0008*/ 	.word	0x00000020


	//----- nvinfo : EIATTR_FRAME_SIZE
	.align		4
.L_1:
        /*000c*/ 	.byte	0x04, 0x11
        /*000e*/ 	.short	(.L_3 - .L_2)
	.align		4
.L_2:
        /*0010*/ 	.word	index@(_Z16MatrixMul_devicePfiiS_iiS_)
        /*0014*/ 	.word	0x00000000


	//----- nvinfo : EIATTR_MIN_STACK_SIZE
	.align		4
.L_3:
        /*0018*/ 	.byte	0x04, 0x12
        /*001a*/ 	.short	(.L_5 - .L_4)
	.align		4
.L_4:
        /*001c*/ 	.word	index@(_Z16MatrixMul_devicePfiiS_iiS_)
        /*0020*/ 	.word	0x00000000
.L_5:


//--------------------- .nv.compat                --------------------------
	.section	.nv.compat,"",@"SHT_CUDA_COMPAT_INFO"
	.align	4
        /*0000*/ 	.byte	0x02, 0x09, 0x00, 0x00, 0x02, 0x02, 0x01, 0x00, 0x02, 0x05, 0x05, 0x00, 0x03, 0x07, 0x01, 0x01
        /*0010*/ 	.byte	0x02, 0x03, 0x00, 0x00, 0x02, 0x06, 0x01, 0x00, 0x04, 0x0b, 0x08, 0x00, 0x09, 0x00, 0x00, 0x00
        /*0020*/ 	.byte	0x00, 0x00, 0x00, 0x00


//--------------------- .nv.info._Z16MatrixMul_devicePfiiS_iiS_ --------------------------
	.section	.nv.info._Z16MatrixMul_devicePfiiS_iiS_,"",@"SHT_CUDA_INFO"
	.sectionflags	@""
	.align	4


	//----- nvinfo : EIATTR_CUDA_API_VERSION
	.align		4
        /*0000*/ 	.byte	0x04, 0x37
        /*0002*/ 	.short	(.L_7 - .L_6)
.L_6:
        /*0004*/ 	.word	0x00000082


	//----- nvinfo : EIATTR_KPARAM_INFO
	.align		4
.L_7:
        /*0008*/ 	.byte	0x04, 0x17
        /*000a*/ 	.short	(.L_9 - .L_8)
.L_8:
        /*000c*/ 	.word	0x00000000
        /*0010*/ 	.short	0x0006
        /*0012*/ 	.short	0x0020
        /*0014*/ 	.byte	0x00, 0xf5, 0x21, 0x00


	//----- nvinfo : EIATTR_KPARAM_INFO
	.align		4
.L_9:
        /*0018*/ 	.byte	0x04, 0x17
        /*001a*/ 	.short	(.L_11 - .L_10)
.L_10:
        /*001c*/ 	.word	0x00000000
        /*0020*/ 	.short	0x0005
        /*0022*/ 	.short	0x001c
        /*0024*/ 	.byte	0x00, 0xf0, 0x11, 0x00


	//----- nvinfo : EIATTR_KPARAM_INFO
	.align		4
.L_11:
        /*0028*/ 	.byte	0x04, 0x17
        /*002a*/ 	.short	(.L_13 - .L_12)
.L_12:
        /*002c*/ 	.word	0x00000000
        /*0030*/ 	.short	0x0004
        /*0032*/ 	.short	0x0018
        /*0034*/ 	.byte	0x00, 0xf0, 0x11, 0x00


	//----- nvinfo : EIATTR_KPARAM_INFO
	.align		4
.L_13:
        /*0038*/ 	.byte	0x04, 0x17
        /*003a*/ 	.short	(.L_15 - .L_14)
.L_14:
        /*003c*/ 	.word	0x00000000
        /*0040*/ 	.short	0x0003
        /*0042*/ 	.short	0x0010
        /*0044*/ 	.byte	0x00, 0xf5, 0x21, 0x00


	//----- nvinfo : EIATTR_KPARAM_INFO
	.align		4
.L_15:
        /*0048*/ 	.byte	0x04, 0x17
        /*004a*/ 	.short	(.L_17 - .L_16)
.L_16:
        /*004c*/ 	.word	0x00000000
        /*0050*/ 	.short	0x0002
        /*0052*/ 	.short	0x000c
        /*0054*/ 	.byte	0x00, 0xf0, 0x11, 0x00


	//----- nvinfo : EIATTR_KPARAM_INFO
	.align		4
.L_17:
        /*0058*/ 	.byte	0x04, 0x17
        /*005a*/ 	.short	(.L_19 - .L_18)
.L_18:
        /*005c*/ 	.word	0x00000000
        /*0060*/ 	.short	0x0001
        /*0062*/ 	.short	0x0008
        /*0064*/ 	.byte	0x00, 0xf0, 0x11, 0x00


	//----- nvinfo : EIATTR_KPARAM_INFO
	.align		4
.L_19:
        /*0068*/ 	.byte	0x04, 0x17
        /*006a*/ 	.short	(.L_21 - .L_20)
.L_20:
        /*006c*/ 	.word	0x00000000
        /*0070*/ 	.short	0x0000
        /*0072*/ 	.short	0x0000
        /*0074*/ 	.byte	0x00, 0xf5, 0x21, 0x00


	//----- nvinfo : EIATTR_SPARSE_MMA_MASK
	.align		4
.L_21:
        /*0078*/ 	.byte	0x03, 0x50
        /*007a*/ 	.short	0x0000


	//----- nvinfo : EIATTR_MAXREG_COUNT
	.align		4
        /*007c*/ 	.byte	0x03, 0x1b
        /*007e*/ 	.short	0x00ff


	//----- nvinfo : EIATTR_MERCURY_ISA_VERSION
	.align		4
        /*0080*/ 	.byte	0x03, 0x5f
        /*0082*/ 	.short	0x0101


	//----- nvinfo : EIATTR_VRC_CTA_INIT_COUNT
	.align		4
        /*0084*/ 	.byte	0x02, 0x4a
	.zero		1
	.zero		1


	//----- nvinfo : EIATTR_EXIT_INSTR_OFFSETS
	.align		4
        /*0088*/ 	.byte	0x04, 0x1c
        /*008a*/ 	.short	(.L_23 - .L_22)


	//   ....[0]....
.L_22:
        /*008c*/ 	.word	0x00000050


	//   ....[1]....
        /*0090*/ 	.word	0x00000840


	//   ....[2]....
        /*0094*/ 	.word	0x00000ae0


	//   ....[3]....
        /*0098*/ 	.word	0x00000c00


	//----- nvinfo : EIATTR_CRS_STACK_SIZE
	.align		4
.L_23:
        /*009c*/ 	.byte	0x04, 0x1e
        /*009e*/ 	.short	(.L_25 - .L_24)
.L_24:
        /*00a0*/ 	.word	0x00000000


	//----- nvinfo : EIATTR_CBANK_PARAM_SIZE
	.align		4
.L_25:
        /*00a4*/ 	.byte	0x03, 0x19
        /*00a6*/ 	.short	0x0028


	//----- nvinfo : EIATTR_PARAM_CBANK
	.align		4
        /*00a8*/ 	.byte	0x04, 0x0a
        /*00aa*/ 	.short	(.L_27 - .L_26)
	.align		4
.L_26:
        /*00ac*/ 	.word	index@(.nv.constant0._Z16MatrixMul_devicePfiiS_iiS_)
        /*00b0*/ 	.short	0x0380
        /*00b2*/ 	.short	0x0028


	//----- nvinfo : EIATTR_SW_WAR
	.align		4
.L_27:
        /*00b4*/ 	.byte	0x04, 0x36
        /*00b6*/ 	.short	(.L_29 - .L_28)
.L_28:
        /*00b8*/ 	.word	0x00000008
.L_29:


//--------------------- .nv.callgraph             --------------------------
	.section	.nv.callgraph,"",@"SHT_CUDA_CALLGRAPH"
	.align	4
	.sectionentsize	8
	.align		4
        /*0000*/ 	.word	0x00000000
	.align		4
        /*0004*/ 	.word	0xffffffff
	.align		4
        /*0008*/ 	.word	0x00000000
	.align		4
        /*000c*/ 	.word	0xfffffffe
	.align		4
        /*0010*/ 	.word	0x00000000
	.align		4
        /*0014*/ 	.word	0xfffffffd
	.align		4
        /*0018*/ 	.word	0x00000000
	.align		4
        /*001c*/ 	.word	0xfffffffc


//--------------------- .text._Z16MatrixMul_devicePfiiS_iiS_ --------------------------
	.section	.text._Z16MatrixMul_devicePfiiS_iiS_,"ax",@progbits
	.align	128
        .global         _Z16MatrixMul_devicePfiiS_iiS_
        .type           _Z16MatrixMul_devicePfiiS_iiS_,@function
        .size           _Z16MatrixMul_devicePfiiS_iiS_,(.L_x_11 - _Z16MatrixMul_devicePfiiS_iiS_)
        .other          _Z16MatrixMul_devicePfiiS_iiS_,@"STO_CUDA_ENTRY STV_DEFAULT"
_Z16MatrixMul_devicePfiiS_iiS_:
.text._Z16MatrixMul_devicePfiiS_iiS_:
[----:B------:R-:W-:Y:S01]  /*0000*/  LDC R1, c[0x0][0x37c] ;  /* 0x0000df00ff017b82 */ /* 0x000fe20000000800 */
[----:B------:R-:W0:Y:S01]  /*0010*/  S2R R20, SR_TID.X ;  /* 0x0000000000147919 */ /* 0x000e220000002100 */
[----:B------:R-:W0:Y:S01]  /*0020*/  LDCU UR8, c[0x0][0x39c] ;  /* 0x00007380ff0877ac */ /* 0x000e220008000800 */
[----:B------:R-:W1:Y:S01]  /*0030*/  LDCU UR4, c[0x0][0x360] ;  /* 0x00006c00ff0477ac */ /* 0x000e620008000800 */
[----:B0-----:R-:W-:-:S13]  /*0040*/  ISETP.GE.AND P0, PT, R20, UR8, PT ;  /* 0x0000000814007c0c */ /* 0x001fda000bf06270 */
[----:B-1----:R-:W-:Y:S05]  /*0050*/  @P0 EXIT ;  /* 0x000000000000094d */ /* 0x002fea0003800000 */
[----:B------:R-:W0:Y:S01]  /*0060*/  LDC.64 R2, c[0x0][0x388] ;  /* 0x0000e200ff027b82 */ /* 0x000e220000000a00 */
[----:B------:R-:W1:Y:S07]  /*0070*/  LDCU.64 UR6, c[0x0][0x358] ;  /* 0x00006b00ff0677ac */ /* 0x000e6e0008000a00 */
[----:B------:R-:W2:Y:S01]  /*0080*/  S2UR UR5, SR_CTAID.X ;  /* 0x00000000000579c3 */ /* 0x000ea20000002500 */
[----:B0-----:R-:W-:-:S13]  /*0090*/  ISETP.GE.AND P0, PT, R3, 0x1, PT ;  /* 0x000000010300780c */ /* 0x001fda0003f06270 */
[----:B-12---:R-:W-:Y:S05]  /*00a0*/  @!P0 BRA `(.L_x_0) ;  /* 0x0000000400e88947 */ /* 0x006fea0003800000 */
[C---:B------:R-:W-:Y:S01]  /*00b0*/  LOP3.LUT R19, R3.reuse, 0x7ffffff8, RZ, 0xc0, !PT ;  /* 0x7ffffff803137812 */ /* 0x040fe200078ec0ff */
[----:B------:R-:W-:Y:S01]  /*00c0*/  IMAD R18, R2, UR5, RZ ;  /* 0x0000000502127c24 */ /* 0x000fe2000f8e02ff */
[C---:B------:R-:W-:Y:S02]  /*00d0*/  LOP3.LUT R17, R3.reuse, 0x7, RZ, 0xc0, !PT ;  /* 0x0000000703117812 */ /* 0x040fe400078ec0ff */
[----:B------:R-:W-:Y:S02]  /*00e0*/  LOP3.LUT R16, R3, 0x3, RZ, 0xc0, !PT ;  /* 0x0000000303107812 */ /* 0x000fe400078ec0ff */
[----:B------:R-:W-:-:S07]  /*00f0*/  IADD3 R15, PT, PT, -R19, RZ, RZ ;  /* 0x000000ff130f7210 */ /* 0x000fce0007ffe1ff */
.L_x_5:
[----:B0-----:R-:W0:Y:S01]  /*0100*/  LDC R14, c[0x0][0x38c] ;  /* 0x0000e300ff0e7b82 */ /* 0x001e220000000800 */
[----:B------:R-:W-:Y:S01]  /*0110*/  HFMA2 R26, -RZ, RZ, 0, 0 ;  /* 0x00000000ff1a7431 */ /* 0x000fe200000001ff */
[----:B------:R-:W-:Y:S02]  /*0120*/  MOV R3, RZ ;  /* 0x000000ff00037202 */ /* 0x000fe40000000f00 */
[----:B0-----:R-:W-:-:S13]  /*0130*/  ISETP.GE.U32.AND P0, PT, R14, 0x8, PT ;  /* 0x000000080e00780c */ /* 0x001fda0003f06070 */
[----:B------:R-:W-:Y:S05]  /*0140*/  @!P0 BRA `(.L_x_1) ;  /* 0x0000000000b88947 */ /* 0x000fea0003800000 */
[----:B------:R-:W-:Y:S01]  /*0150*/  IMAD.MOV.U32 R26, RZ, RZ, RZ ;  /* 0x000000ffff1a7224 */ /* 0x000fe200078e00ff */
[----:B------:R-:W-:Y:S02]  /*0160*/  MOV R21, R18 ;  /* 0x0000001200157202 */ /* 0x000fe40000000f00 */
[----:B------:R-:W-:Y:S02]  /*0170*/  MOV R22, R20 ;  /* 0x0000001400167202 */ /* 0x000fe40000000f00 */
[----:B------:R-:W-:-:S07]  /*0180*/  MOV R23, R15 ;  /* 0x0000000f00177202 */ /* 0x000fce0000000f00 */
.L_x_2:
[----:B------:R-:W0:Y:S08]  /*0190*/  LDC.64 R8, c[0x0][0x390] ;  /* 0x0000e400ff087b82 */ /* 0x000e300000000a00 */
[----:B------:R-:W1:Y:S08]  /*01a0*/  LDC.64 R2, c[0x0][0x380] ;  /* 0x0000e000ff027b82 */ /* 0x000e700000000a00 */
[----:B------:R-:W2:Y:S01]  /*01b0*/  LDC R25, c[0x0][0x39c] ;  /* 0x0000e700ff197b82 */ /* 0x000ea20000000800 */
[----:B0-----:R-:W-:-:S05]  /*01c0*/  IMAD.WIDE R8, R22, 0x4, R8 ;  /* 0x0000000416087825 */ /* 0x001fca00078e0208 */
[----:B------:R0:W3:Y:S01]  /*01d0*/  LDG.E R28, desc[UR6][R8.64] ;  /* 0x00000006081c7981 */ /* 0x0000e2000c1e1900 */
[----:B-1----:R-:W-:-:S05]  /*01e0*/  IMAD.WIDE R2, R21, 0x4, R2 ;  /* 0x0000000415027825 */ /* 0x002fca00078e0202 */
[----:B------:R-:W3:Y:S01]  /*01f0*/  LDG.E R29, desc[UR6][R2.64] ;  /* 0x00000006021d7981 */ /* 0x000ee2000c1e1900 */
[----:B--2---:R-:W-:-:S03]  /*0200*/  IMAD.WIDE R12, R25, 0x4, R8 ;  /* 0x00000004190c7825 */ /* 0x004fc600078e0208 */
[----:B------:R-:W2:Y:S04]  /*0210*/  LDG.E R27, desc[UR6][R2.64+0x4] ;  /* 0x00000406021b7981 */ /* 0x000ea8000c1e1900 */
[----:B------:R1:W2:Y:S01]  /*0220*/  LDG.E R24, desc[UR6][R12.64] ;  /* 0x000000060c187981 */ /* 0x0002a2000c1e1900 */
[----:B------:R-:W-:-:S03]  /*0230*/  IMAD.WIDE R10, R25, 0x4, R12 ;  /* 0x00000004190a7825 */ /* 0x000fc600078e020c */
[----:B------:R-:W4:Y:S01]  /*0240*/  LDG.E R0, desc[UR6][R2.64+0x8] ;  /* 0x0000080602007981 */ /* 0x000f22000c1e1900 */
[----:B------:R-:W-:-:S03]  /*0250*/  IMAD.WIDE R6, R25, 0x4, R10 ;  /* 0x0000000419067825 */ /* 0x000fc600078e020a */
[----:B------:R-:W4:Y:S01]  /*0260*/  LDG.E R11, desc[UR6][R10.64] ;  /* 0x000000060a0b7981 */ /* 0x000f22000c1e1900 */
[----:B------:R-:W-:-:S03]  /*0270*/  IMAD.WIDE R4, R25, 0x4, R6 ;  /* 0x0000000419047825 */ /* 0x000fc600078e0206 */
[----:B------:R-:W5:Y:S01]  /*0280*/  LDG.E R6, desc[UR6][R6.64] ;  /* 0x0000000606067981 */ /* 0x000f62000c1e1900 */
[----:B0-----:R-:W-:-:S03]  /*0290*/  IMAD.WIDE R8, R25, 0x4, R4 ;  /* 0x0000000419087825 */ /* 0x001fc600078e0204 */
[----:B------:R-:W5:Y:S01]  /*02a0*/  LDG.E R4, desc[UR6][R4.64] ;  /* 0x0000000604047981 */ /* 0x000f62000c1e1900 */
[----:B-1----:R-:W-:-:S03]  /*02b0*/  IMAD.WIDE R12, R25, 0x4, R8 ;  /* 0x00000004190c7825 */ /* 0x002fc600078e0208 */
[----:B------:R-:W5:Y:S04]  /*02c0*/  LDG.E R7, desc[UR6][R2.64+0x18] ;  /* 0x0000180602077981 */ /* 0x000f68000c1e1900 */
[----:B------:R-:W5:Y:S04]  /*02d0*/  LDG.E R8, desc[UR6][R8.64] ;  /* 0x0000000608087981 */ /* 0x000f68000c1e1900 */
[----:B------:R-:W5:Y:S04]  /*02e0*/  LDG.E R5, desc[UR6][R2.64+0x14] ;  /* 0x0000140602057981 */ /* 0x000f68000c1e1900 */
[----:B------:R-:W5:Y:S04]  /*02f0*/  LDG.E R10, desc[UR6][R12.64] ;  /* 0x000000060c0a7981 */ /* 0x000f68000c1e1900 */
[----:B------:R-:W5:Y:S01]  /*0300*/  LDG.E R9, desc[UR6][R2.64+0x1c] ;  /* 0x00001c0602097981 */ /* 0x000f62000c1e1900 */
[----:B---3--:R-:W-:-:S03]  /*0310*/  FFMA R28, R29, R28, R26 ;  /* 0x0000001c1d1c7223 */ /* 0x008fc6000000001a */
[----:B------:R-:W5:Y:S01]  /*0320*/  LDG.E R26, desc[UR6][R2.64+0xc] ;  /* 0x00000c06021a7981 */ /* 0x000f62000c1e1900 */
[----:B--2---:R-:W-:-:S03]  /*0330*/  FFMA R27, R27, R24, R28 ;  /* 0x000000181b1b7223 */ /* 0x004fc6000000001c */
[----:B------:R-:W2:Y:S01]  /*0340*/  LDG.E R24, desc[UR6][R2.64+0x10] ;  /* 0x0000100602187981 */ /* 0x000ea2000c1e1900 */
[----:B------:R-:W-:-:S06]  /*0350*/  IMAD.WIDE R28, R25, 0x4, R12 ;  /* 0x00000004191c7825 */ /* 0x000fcc00078e020c */
[----:B------:R-:W3:Y:S01]  /*0360*/  LDG.E R28, desc[UR6][R28.64] ;  /* 0x000000061c1c7981 */ /* 0x000ee2000c1e1900 */
[----:B----4-:R-:W-:Y:S01]  /*0370*/  FFMA R11, R0, R11, R27 ;  /* 0x0000000b000b7223 */ /* 0x010fe2000000001b */
[----:B------:R-:W-:-:S05]  /*0380*/  VIADD R23, R23, 0x8 ;  /* 0x0000000817177836 */ /* 0x000fca0000000000 */
[----:B------:R-:W-:Y:S02]  /*0390*/  ISETP.NE.AND P0, PT, R23, RZ, PT ;  /* 0x000000ff1700720c */ /* 0x000fe40003f05270 */
[----:B------:R-:W-:Y:S02]  /*03a0*/  LEA R22, R25, R22, 0x3 ;  /* 0x0000001619167211 */ /* 0x000fe400078e18ff */
[----:B------:R-:W-:Y:S01]  /*03b0*/  IADD3 R21, PT, PT, R21, 0x8, RZ ;  /* 0x0000000815157810 */ /* 0x000fe20007ffe0ff */
[----:B-----5:R-:W-:-:S04]  /*03c0*/  FFMA R11, R26, R6, R11 ;  /* 0x000000061a0b7223 */ /* 0x020fc8000000000b */
[----:B--2---:R-:W-:-:S04]  /*03d0*/  FFMA R4, R24, R4, R11 ;  /* 0x0000000418047223 */ /* 0x004fc8000000000b */
[----:B------:R-:W-:-:S04]  /*03e0*/  FFMA R4, R5, R8, R4 ;  /* 0x0000000805047223 */ /* 0x000fc80000000004 */
[----:B------:R-:W-:-:S04]  /*03f0*/  FFMA R4, R7, R10, R4 ;  /* 0x0000000a07047223 */ /* 0x000fc80000000004 */
[----:B---3--:R-:W-:Y:S01]  /*0400*/  FFMA R26, R9, R28, R4 ;  /* 0x0000001c091a7223 */ /* 0x008fe20000000004 */
[----:B------:R-:W-:Y:S06]  /*0410*/  @P0 BRA `(.L_x_2) ;  /* 0xfffffffc005c0947 */ /* 0x000fec000383ffff */
[----:B------:R-:W-:-:S07]  /*0420*/  MOV R3, R19 ;  /* 0x0000001300037202 */ /* 0x000fce0000000f00 */
.L_x_1:
[----:B------:R-:W-:-:S13]  /*0430*/  ISETP.NE.AND P0, PT, R17, RZ, PT ;  /* 0x000000ff1100720c */ /* 0x000fda0003f05270 */
[----:B------:R-:W-:Y:S05]  /*0440*/  @!P0 BRA `(.L_x_3) ;  /* 0x0000000000dc8947 */ /* 0x000fea0003800000 */
[----:B------:R-:W-:Y:S01]  /*0450*/  VIADD R0, R17, 0xffffffff ;  /* 0xffffffff11007836 */ /* 0x000fe20000000000 */
[----:B------:R-:W-:-:S04]  /*0460*/  ISETP.NE.AND P1, PT, R16, RZ, PT ;  /* 0x000000ff1000720c */ /* 0x000fc80003f25270 */
[----:B------:R-:W-:-:S13]  /*0470*/  ISETP.GE.U32.AND P0, PT, R0, 0x3, PT ;  /* 0x000000030000780c */ /* 0x000fda0003f06070 */
[----:B------:R-:W-:Y:S05]  /*0480*/  @!P0 BRA `(.L_x_4) ;  /* 0x00000000005c8947 */ /* 0x000fea0003800000 */
[----:B------:R-:W0:Y:S01]  /*0490*/  LDC R13, c[0x0][0x39c] ;  /* 0x0000e700ff0d7b82 */ /* 0x000e220000000800 */
[----:B------:R-:W-:-:S07]  /*04a0*/  IADD3 R9, PT, PT, R18, R3, RZ ;  /* 0x0000000312097210 */ /* 0x000fce0007ffe0ff */
[----:B------:R-:W1:Y:S08]  /*04b0*/  LDC.64 R6, c[0x0][0x390] ;  /* 0x0000e400ff067b82 */ /* 0x000e700000000a00 */
[----:B------:R-:W2:Y:S01]  /*04c0*/  LDC.64 R4, c[0x0][0x380] ;  /* 0x0000e000ff047b82 */ /* 0x000ea20000000a00 */
[----:B0-----:R-:W-:-:S04]  /*04d0*/  IMAD R11, R3, R13, R20 ;  /* 0x0000000d030b7224 */ /* 0x001fc800078e0214 */
[----:B-1----:R-:W-:-:S04]  /*04e0*/  IMAD.WIDE R6, R11, 0x4, R6 ;  /* 0x000000040b067825 */ /* 0x002fc800078e0206 */
[----:B--2---:R-:W-:-:S04]  /*04f0*/  IMAD.WIDE R4, R9, 0x4, R4 ;  /* 0x0000000409047825 */ /* 0x004fc800078e0204 */
[C---:B------:R-:W-:Y:S01]  /*0500*/  IMAD.WIDE R8, R13.reuse, 0x4, R6 ;  /* 0x000000040d087825 */ /* 0x040fe200078e0206 */
[----:B------:R-:W2:Y:S04]  /*0510*/  LDG.E R21, desc[UR6][R4.64] ;  /* 0x0000000604157981 */ /* 0x000ea8000c1e1900 */
[----:B------:R-:W2:Y:S01]  /*0520*/  LDG.E R6, desc[UR6][R6.64] ;  /* 0x0000000606067981 */ /* 0x000ea2000c1e1900 */
[----:B------:R-:W-:-:S03]  /*0530*/  IMAD.WIDE R10, R13, 0x4, R8 ;  /* 0x000000040d0a7825 */ /* 0x000fc600078e0208 */
[----:B------:R-:W3:Y:S04]  /*0540*/  LDG.E R8, desc[UR6][R8.64] ;  /* 0x0000000608087981 */ /* 0x000ee8000c1e1900 */
[----:B------:R-:W3:Y:S01]  /*0550*/  LDG.E R0, desc[UR6][R4.64+0x4] ;  /* 0x0000040604007981 */ /* 0x000ee2000c1e1900 */
[----:B------:R-:W-:-:S03]  /*0560*/  IMAD.WIDE R12, R13, 0x4, R10 ;  /* 0x000000040d0c7825 */ /* 0x000fc600078e020a */
[----:B------:R-:W4:Y:S04]  /*0570*/  LDG.E R2, desc[UR6][R10.64] ;  /* 0x000000060a027981 */ /* 0x000f28000c1e1900 */
[----:B------:R-:W4:Y:S04]  /*0580*/  LDG.E R23, desc[UR6][R4.64+0x8] ;  /* 0x0000080604177981 */ /* 0x000f28000c1e1900 */
[----:B------:R-:W5:Y:S04]  /*0590*/  LDG.E R25, desc[UR6][R4.64+0xc] ;  /* 0x00000c0604197981 */ /* 0x000f68000c1e1900 */
[----:B------:R-:W5:Y:S01]  /*05a0*/  LDG.E R12, desc[UR6][R12.64] ;  /* 0x000000060c0c7981 */ /* 0x000f62000c1e1900 */
[----:B------:R-:W-:Y:S01]  /*05b0*/  IADD3 R3, PT, PT, R3, 0x4, RZ ;  /* 0x0000000403037810 */ /* 0x000fe20007ffe0ff */
[----:B--2---:R-:W-:-:S04]  /*05c0*/  FFMA R21, R21, R6, R26 ;  /* 0x0000000615157223 */ /* 0x004fc8000000001a */
[----:B---3--:R-:W-:-:S04]  /*05d0*/  FFMA R0, R0, R8, R21 ;  /* 0x0000000800007223 */ /* 0x008fc80000000015 */
[----:B----4-:R-:W-:-:S04]  /*05e0*/  FFMA R0, R23, R2, R0 ;  /* 0x0000000217007223 */ /* 0x010fc80000000000 */
[----:B-----5:R-:W-:-:S07]  /*05f0*/  FFMA R26, R25, R12, R0 ;  /* 0x0000000c191a7223 */ /* 0x020fce0000000000 */
.L_x_4:
[----:B------:R-:W-:Y:S05]  /*0600*/  @!P1 BRA `(.L_x_3) ;  /* 0x00000000006c9947 */ /* 0x000fea0003800000 */
[----:B------:R-:W-:Y:S02]  /*0610*/  ISETP.NE.AND P0, PT, R16, 0x1, PT ;  /* 0x000000011000780c */ /* 0x000fe40003f05270 */
[----:B------:R-:W-:-:S11]  /*0620*/  LOP3.LUT P1, RZ, R14, 0x1, RZ, 0xc0, !PT ;  /* 0x000000010eff7812 */ /* 0x000fd6000782c0ff */
[----:B------:R-:W0:Y:S01]  /*0630*/  @P0 LDC R25, c[0x0][0x39c] ;  /* 0x0000e700ff190b82 */ /* 0x000e220000000800 */
[----:B------:R-:W-:-:S07]  /*0640*/  @P0 IADD3 R13, PT, PT, R18, R3, RZ ;  /* 0x00000003120d0210 */ /* 0x000fce0007ffe0ff */
[----:B------:R-:W1:Y:S08]  /*0650*/  @P0 LDC.64 R10, c[0x0][0x390] ;  /* 0x0000e400ff0a0b82 */ /* 0x000e700000000a00 */
[----:B------:R-:W2:Y:S08]  /*0660*/  @P0 LDC.64 R8, c[0x0][0x380] ;  /* 0x0000e000ff080b82 */ /* 0x000eb00000000a00 */
[----:B------:R-:W3:Y:S01]  /*0670*/  @P1 LDC R0, c[0x0][0x39c] ;  /* 0x0000e700ff001b82 */ /* 0x000ee20000000800 */
[----:B0-----:R-:W-:-:S02]  /*0680*/  @P0 IMAD R21, R3, R25, R20 ;  /* 0x0000001903150224 */ /* 0x001fc400078e0214 */
[----:B------:R-:W-:-:S05]  /*0690*/  @P0 VIADD R3, R3, 0x2 ;  /* 0x0000000203030836 */ /* 0x000fca0000000000 */
[----:B------:R-:W0:Y:S01]  /*06a0*/  @P1 LDC.64 R4, c[0x0][0x380] ;  /* 0x0000e000ff041b82 */ /* 0x000e220000000a00 */
[----:B-1----:R-:W-:Y:S01]  /*06b0*/  @P0 IMAD.WIDE R10, R21, 0x4, R10 ;  /* 0x00000004150a0825 */ /* 0x002fe200078e020a */
[----:B------:R-:W-:-:S04]  /*06c0*/  @P1 IADD3 R23, PT, PT, R18, R3, RZ ;  /* 0x0000000312171210 */ /* 0x000fc80007ffe0ff */
[----:B------:R-:W4:Y:S02]  /*06d0*/  @P0 LDG.E R21, desc[UR6][R10.64] ;  /* 0x000000060a150981 */ /* 0x000f24000c1e1900 */
[----:B------:R-:W1:Y:S01]  /*06e0*/  @P1 LDC.64 R6, c[0x0][0x390] ;  /* 0x0000e400ff061b82 */ /* 0x000e620000000a00 */
[----:B--2---:R-:W-:-:S04]  /*06f0*/  @P0 IMAD.WIDE R8, R13, 0x4, R8 ;  /* 0x000000040d080825 */ /* 0x004fc800078e0208 */
[----:B------:R-:W-:Y:S02]  /*0700*/  @P0 IMAD.WIDE R12, R25, 0x4, R10 ;  /* 0x00000004190c0825 */ /* 0x000fe400078e020a */
[----:B------:R-:W4:Y:S02]  /*0710*/  @P0 LDG.E R25, desc[UR6][R8.64] ;  /* 0x0000000608190981 */ /* 0x000f24000c1e1900 */
[----:B---3--:R-:W-:Y:S02]  /*0720*/  @P1 IMAD R3, R3, R0, R20 ;  /* 0x0000000003031224 */ /* 0x008fe400078e0214 */
[----:B------:R-:W2:Y:S04]  /*0730*/  @P0 LDG.E R0, desc[UR6][R8.64+0x4] ;  /* 0x0000040608000981 */ /* 0x000ea8000c1e1900 */
[----:B------:R-:W2:Y:S01]  /*0740*/  @P0 LDG.E R12, desc[UR6][R12.64] ;  /* 0x000000060c0c0981 */ /* 0x000ea2000c1e1900 */
[----:B0-----:R-:W-:-:S06]  /*0750*/  @P1 IMAD.WIDE R4, R23, 0x4, R4 ;  /* 0x0000000417041825 */ /* 0x001fcc00078e0204 */
[----:B------:R-:W3:Y:S01]  /*0760*/  @P1 LDG.E R5, desc[UR6][R4.64] ;  /* 0x0000000604051981 */ /* 0x000ee2000c1e1900 */
[----:B-1----:R-:W-:-:S06]  /*0770*/  @P1 IMAD.WIDE R6, R3, 0x4, R6 ;  /* 0x0000000403061825 */ /* 0x002fcc00078e0206 */
[----:B------:R-:W3:Y:S01]  /*0780*/  @P1 LDG.E R6, desc[UR6][R6.64] ;  /* 0x0000000606061981 */ /* 0x000ee2000c1e1900 */
[----:B----4-:R-:W-:-:S04]  /*0790*/  @P0 FFMA R21, R25, R21, R26 ;  /* 0x0000001519150223 */ /* 0x010fc8000000001a */
[----:B--2---:R-:W-:-:S04]  /*07a0*/  @P0 FFMA R26, R0, R12, R21 ;  /* 0x0000000c001a0223 */ /* 0x004fc80000000015 */
[----:B---3--:R-:W-:-:S07]  /*07b0*/  @P1 FFMA R26, R5, R6, R26 ;  /* 0x00000006051a1223 */ /* 0x008fce000000001a */
.L_x_3:
[----:B------:R-:W0:Y:S01]  /*07c0*/  LDC.64 R2, c[0x0][0x3a0] ;  /* 0x0000e800ff027b82 */ /* 0x000e220000000a00 */
[----:B------:R-:W1:Y:S01]  /*07d0*/  LDCU UR8, c[0x0][0x39c] ;  /* 0x00007380ff0877ac */ /* 0x000e620008000800 */
[----:B------:R-:W-:Y:S01]  /*07e0*/  IMAD R5, R14, UR5, R20 ;  /* 0x000000050e057c24 */ /* 0x000fe2000f8e0214 */
[----:B------:R-:W-:-:S04]  /*07f0*/  IADD3 R20, PT, PT, R20, UR4, RZ ;  /* 0x0000000414147c10 */ /* 0x000fc8000fffe0ff */
[----:B-1----:R-:W-:Y:S01]  /*0800*/  ISETP.GE.AND P0, PT, R20, UR8, PT ;  /* 0x0000000814007c0c */ /* 0x002fe2000bf06270 */
[----:B0-----:R-:W-:-:S05]  /*0810*/  IMAD.WIDE.U32 R2, R5, 0x4, R2 ;  /* 0x0000000405027825 */ /* 0x001fca00078e0002 */
[----:B------:R0:W-:Y:S07]  /*0820*/  STG.E desc[UR6][R2.64], R26 ;  /* 0x0000001a02007986 */ /* 0x0001ee000c101906 */
[----:B------:R-:W-:Y:S05]  /*0830*/  @!P0 BRA `(.L_x_5) ;  /* 0xfffffff800308947 */ /* 0x000fea000383ffff */
[----:B------:R-:W-:Y:S05]  /*0840*/  EXIT ;  /* 0x000000000000794d */ /* 0x000fea0003800000 */
.L_x_0:
[----:B------:R-:W0:Y:S01]  /*0850*/  I2F.U32.RP R6, UR4 ;  /* 0x0000000400067d06 */ /* 0x000e220008209000 */
[----:B------:R-:W-:Y:S01]  /*0860*/  IADD3 R0, PT, PT, R20, UR4, RZ ;  /* 0x0000000414007c10 */ /* 0x000fe2000fffe0ff */
[----:B------:R-:W-:Y:S01]  /*0870*/  BSSY.RECONVERGENT B0, `(.L_x_6) ;  /* 0x0000026000007945 */ /* 0x000fe20003800200 */
[----:B------:R-:W-:Y:S02]  /*0880*/  ISETP.NE.U32.AND P2, PT, RZ, UR4, PT ;  /* 0x00000004ff007c0c */ /* 0x000fe4000bf45070 */
[C---:B------:R-:W-:Y:S02]  /*0890*/  ISETP.GE.U32.AND P0, PT, R0.reuse, UR8, PT ;  /* 0x0000000800007c0c */ /* 0x040fe4000bf06070 */
[----:B------:R-:W-:Y:S02]  /*08a0*/  VIMNMX.U32 R7, PT, PT, R0, UR8, !PT ;  /* 0x0000000800077c48 */ /* 0x000fe4000ffe0000 */
[----:B------:R-:W-:-:S04]  /*08b0*/  SEL R2, RZ, 0x1, P0 ;  /* 0x00000001ff027807 */ /* 0x000fc80000000000 */
[----:B------:R-:W-:Y:S01]  /*08c0*/  IADD3 R7, PT, PT, R7, -R0, -R2 ;  /* 0x8000000007077210 */ /* 0x000fe20007ffe802 */
[----:B0-----:R-:W0:Y:S02]  /*08d0*/  MUFU.RCP R6, R6 ;  /* 0x0000000600067308 */ /* 0x001e240000001000 */
[----:B0-----:R-:W-:-:S06]  /*08e0*/  IADD3 R4, PT, PT, R6, 0xffffffe, RZ ;  /* 0x0ffffffe06047810 */ /* 0x001fcc0007ffe0ff */
[----:B------:R0:W1:Y:S02]  /*08f0*/  F2I.FTZ.U32.TRUNC.NTZ R5, R4 ;  /* 0x0000000400057305 */ /* 0x000064000021f000 */
[----:B0-----:R-:W-:Y:S02]  /*0900*/  HFMA2 R4, -RZ, RZ, 0, 0 ;  /* 0x00000000ff047431 */ /* 0x001fe400000001ff */
[----:B-1----:R-:W-:-:S04]  /*0910*/  IMAD.MOV R9, RZ, RZ, -R5 ;  /* 0x000000ffff097224 */ /* 0x002fc800078e0a05 */
[----:B------:R-:W-:-:S04]  /*0920*/  IMAD R9, R9, UR4, RZ ;  /* 0x0000000409097c24 */ /* 0x000fc8000f8e02ff */
[----:B------:R-:W-:-:S06]  /*0930*/  IMAD.HI.U32 R6, R5, R9, R4 ;  /* 0x0000000905067227 */ /* 0x000fcc00078e0004 */
[----:B------:R-:W-:-:S05]  /*0940*/  IMAD.HI.U32 R5, R6, R7, RZ ;  /* 0x0000000706057227 */ /* 0x000fca00078e00ff */
[----:B------:R-:W-:-:S05]  /*0950*/  IADD3 R0, PT, PT, -R5, RZ, RZ ;  /* 0x000000ff05007210 */ /* 0x000fca0007ffe1ff */
[----:B------:R-:W-:-:S05]  /*0960*/  IMAD R7, R0, UR4, R7 ;  /* 0x0000000400077c24 */ /* 0x000fca000f8e0207 */
[----:B------:R-:W-:-:S13]  /*0970*/  ISETP.GE.U32.AND P0, PT, R7, UR4, PT ;  /* 0x0000000407007c0c */ /* 0x000fda000bf06070 */
[----:B------:R-:W-:Y:S01]  /*0980*/  @P0 VIADD R7, R7, -UR4 ;  /* 0x8000000407070c36 */ /* 0x000fe20008000000 */
[----:B------:R-:W-:-:S04]  /*0990*/  @P0 IADD3 R5, PT, PT, R5, 0x1, RZ ;  /* 0x0000000105050810 */ /* 0x000fc80007ffe0ff */
[----:B------:R-:W-:-:S13]  /*09a0*/  ISETP.GE.U32.AND P1, PT, R7, UR4, PT ;  /* 0x0000000407007c0c */ /* 0x000fda000bf26070 */
[----:B------:R-:W-:Y:S02]  /*09b0*/  @P1 IADD3 R5, PT, PT, R5, 0x1, RZ ;  /* 0x0000000105051810 */ /* 0x000fe40007ffe0ff */
[----:B------:R-:W-:-:S04]  /*09c0*/  @!P2 LOP3.LUT R5, RZ, UR4, RZ, 0x33, !PT ;  /* 0x00000004ff05ac12 */ /* 0x000fc8000f8e33ff */
[----:B------:R-:W-:-:S04]  /*09d0*/  IADD3 R0, PT, PT, R2, R5, RZ ;  /* 0x0000000502007210 */ /* 0x000fc80007ffe0ff */
[C---:B------:R-:W-:Y:S02]  /*09e0*/  LOP3.LUT R2, R0.reuse, 0x3, RZ, 0xc0, !PT ;  /* 0x0000000300027812 */ /* 0x040fe400078ec0ff */
[----:B------:R-:W-:Y:S02]  /*09f0*/  ISETP.GE.U32.AND P1, PT, R0, 0x3, PT ;  /* 0x000000030000780c */ /* 0x000fe40003f26070 */
[----:B------:R-:W-:-:S13]  /*0a00*/  ISETP.NE.AND P0, PT, R2, 0x3, PT ;  /* 0x000000030200780c */ /* 0x000fda0003f05270 */
[----:B------:R-:W-:Y:S05]  /*0a10*/  @!P0 BRA `(.L_x_7) ;  /* 0x00000000002c8947 */ /* 0x000fea0003800000 */
[----:B------:R-:W0:Y:S01]  /*0a20*/  LDC.64 R6, c[0x0][0x3a0] ;  /* 0x0000e800ff067b82 */ /* 0x000e220000000a00 */
[----:B------:R-:W-:Y:S01]  /*0a30*/  VIADD R0, R0, 0x1 ;  /* 0x0000000100007836 */ /* 0x000fe20000000000 */
[----:B------:R-:W-:-:S04]  /*0a40*/  MOV R2, RZ ;  /* 0x000000ff00027202 */ /* 0x000fc80000000f00 */
[----:B------:R-:W-:-:S07]  /*0a50*/  LOP3.LUT R9, R0, 0x3, RZ, 0xc0, !PT ;  /* 0x0000000300097812 */ /* 0x000fce00078ec0ff */
.L_x_8:
[----:B-1----:R-:W-:Y:S01]  /*0a60*/  IMAD R5, R3, UR5, R20 ;  /* 0x0000000503057c24 */ /* 0x002fe2000f8e0214 */
[----:B------:R-:W-:Y:S02]  /*0a70*/  IADD3 R2, PT, PT, R2, 0x1, RZ ;  /* 0x0000000102027810 */ /* 0x000fe40007ffe0ff */
[----:B------:R-:W-:Y:S01]  /*0a80*/  IADD3 R20, PT, PT, R20, UR4, RZ ;  /* 0x0000000414147c10 */ /* 0x000fe2000fffe0ff */
[----:B0-----:R-:W-:Y:S01]  /*0a90*/  IMAD.WIDE R4, R5, 0x4, R6 ;  /* 0x0000000405047825 */ /* 0x001fe200078e0206 */
[----:B------:R-:W-:-:S04]  /*0aa0*/  ISETP.NE.AND P0, PT, R2, R9, PT ;  /* 0x000000090200720c */ /* 0x000fc80003f05270 */
[----:B------:R1:W-:Y:S09]  /*0ab0*/  STG.E desc[UR6][R4.64], RZ ;  /* 0x000000ff04007986 */ /* 0x0003f2000c101906 */
[----:B------:R-:W-:Y:S05]  /*0ac0*/  @P0 BRA `(.L_x_8) ;  /* 0xfffffffc00e40947 */ /* 0x000fea000383ffff */
.L_x_7:
[----:B------:R-:W-:Y:S05]  /*0ad0*/  BSYNC.RECONVERGENT B0 ;  /* 0x0000000000007941 */ /* 0x000fea0003800200 */
.L_x_6:
[----:B------:R-:W-:Y:S05]  /*0ae0*/  @!P1 EXIT ;  /* 0x000000000000994d */ /* 0x000fea0003800000 */
[----:B------:R-:W0:Y:S01]  /*0af0*/  LDC.64 R10, c[0x0][0x3a0] ;  /* 0x0000e800ff0a7b82 */ /* 0x000e220000000a00 */
[----:B------:R-:W-:-:S12]  /*0b00*/  USHF.L.U32 UR4, UR4, 0x2, URZ ;  /* 0x0000000204047899 */ /* 0x000fd800080006ff */
.L_x_9:
[----:B------:R-:W-:Y:S01]  /*0b10*/  IMAD R13, R3, UR5, R20 ;  /* 0x00000005030d7c24 */ /* 0x000fe2000f8e0214 */
[----:B------:R-:W-:-:S03]  /*0b20*/  IADD3 R20, PT, PT, R20, UR4, RZ ;  /* 0x0000000414147c10 */ /* 0x000fc6000fffe0ff */
[----:B0-----:R-:W-:-:S03]  /*0b30*/  IMAD.WIDE R12, R13, 0x4, R10 ;  /* 0x000000040d0c7825 */ /* 0x001fc600078e020a */
[----:B-1----:R-:W-:Y:S02]  /*0b40*/  IADD3 R4, P0, PT, R12, UR4, RZ ;  /* 0x000000040c047c10 */ /* 0x002fe4000ff1e0ff */
[----:B------:R2:W-:Y:S03]  /*0b50*/  STG.E desc[UR6][R12.64], RZ ;  /* 0x000000ff0c007986 */ /* 0x0005e6000c101906 */
[----:B------:R-:W-:Y:S01]  /*0b60*/  IMAD.X R5, RZ, RZ, R13, P0 ;  /* 0x000000ffff057224 */ /* 0x000fe200000e060d */
[----:B------:R-:W-:-:S04]  /*0b70*/  IADD3 R6, P0, PT, R4, UR4, RZ ;  /* 0x0000000404067c10 */ /* 0x000fc8000ff1e0ff */
[----:B------:R-:W-:Y:S01]  /*0b80*/  IADD3.X R7, PT, PT, RZ, R5, RZ, P0, !PT ;  /* 0x00000005ff077210 */ /* 0x000fe200007fe4ff */
[----:B------:R2:W-:Y:S01]  /*0b90*/  STG.E desc[UR6][R4.64], RZ ;  /* 0x000000ff04007986 */ /* 0x0005e2000c101906 */
[----:B------:R-:W-:-:S03]  /*0ba0*/  IADD3 R8, P0, PT, R6, UR4, RZ ;  /* 0x0000000406087c10 */ /* 0x000fc6000ff1e0ff */
[----:B------:R2:W-:Y:S01]  /*0bb0*/  STG.E desc[UR6][R6.64], RZ ;  /* 0x000000ff06007986 */ /* 0x0005e2000c101906 */
[----:B------:R-:W-:Y:S02]  /*0bc0*/  IADD3.X R9, PT, PT, RZ, R7, RZ, P0, !PT ;  /* 0x00000007ff097210 */ /* 0x000fe400007fe4ff */
[----:B------:R-:W-:-:S03]  /*0bd0*/  ISETP.GE.AND P0, PT, R20, UR8, PT ;  /* 0x0000000814007c0c */ /* 0x000fc6000bf06270 */
[----:B------:R2:W-:Y:S10]  /*0be0*/  STG.E desc[UR6][R8.64], RZ ;  /* 0x000000ff08007986 */ /* 0x0005f4000c101906 */
[----:B--2---:R-:W-:Y:S05]  /*0bf0*/  @!P0 BRA `(.L_x_9) ;  /* 0xfffffffc00c48947 */ /* 0x004fea000383ffff */
[----:B------:R-:W-:Y:S05]  /*0c00*/  EXIT ;  /* 0x000000000000794d */ /* 0x000fea0003800000 */
.L_x_10:
[----:B------:R-:W-:-:S00]  /*0c10*/  BRA `(.L_x_10) ;  /* 0xfffffffc00fc7947 */ /* 0x000fc0000383ffff */
[----:B------:R-:W-:-:S00]  /*0c20*/  NOP ;  /* 0x0000000000007918 */ /* 0x000fc00000000000 */
        /* <DEDUP_REMOVED lines=13> */
.L_x_11:


//--------------------- .nv.shared.reserved.0     --------------------------
	.section	.nv.shared.reserved.0,"aw",@nobits
	.weak		__nv_reservedSMEM_offset_0_alias
	.size		__nv_reservedSMEM_offset_0_alias, 0, 64
	.other		__nv_reservedSMEM_offset_0_alias,@"STO_CUDA_RESERVED_SHARED STV_DEFAULT"
__nv_reservedSMEM_offset_0_alias:
	.zero		0
	.zero		64


//--------------------- .nv.constant0._Z16MatrixMul_devicePfiiS_iiS_ --------------------------
	.section	.nv.constant0._Z16MatrixMul_devicePfiiS_iiS_,"a",@progbits
	.sectionflags	@""
	.align	4
.nv.constant0._Z16MatrixMul_devicePfiiS_iiS_:
	.zero		936


//--------------------- SYMBOLS --------------------------

	.type		.nv.reservedSmem.offset0,@object
	.size		.nv.reservedSmem.offset0,0x4
